	.headerflags	@"EF_CUDA_TEXMODE_UNIFIED EF_CUDA_64BIT_ADDRESS EF_CUDA_ACCELERATORS EF_CUDA_SM90 EF_CUDA_VIRTUAL_SM(EF_CUDA_SM90)"
	.elftype	@"ET_EXEC"


//--------------------- .nv.info                  --------------------------
	.section	.nv.info,"",@"SHT_CUDA_INFO"
	.align	4


	//----- nvinfo : EIATTR_REGCOUNT
	.align		4
        /*0000*/ 	.byte	0x04, 0x2f
        /*0002*/ 	.short	(.L_3 - .L_2)
	.align		4
.L_2:
        /*0004*/ 	.word	index@(triton_poi_fused__native_batch_norm_legit_no_training_cat_relu_78)
        /*0008*/ 	.word	0x0000001e


	//----- nvinfo : EIATTR_MIN_STACK_SIZE
	.align		4
.L_3:
        /*000c*/ 	.byte	0x04, 0x12
        /*000e*/ 	.short	(.L_5 - .L_4)
	.align		4
.L_4:
        /*0010*/ 	.word	index@(triton_poi_fused__native_batch_norm_legit_no_training_cat_relu_78)
        /*0014*/ 	.word	0x00000000


	//----- nvinfo : EIATTR_FRAME_SIZE
	.align		4
.L_5:
        /*0018*/ 	.byte	0x04, 0x11
        /*001a*/ 	.short	(.L_7 - .L_6)
	.align		4
.L_6:
        /*001c*/ 	.word	index@(triton_poi_fused__native_batch_norm_legit_no_training_cat_relu_78)
        /*0020*/ 	.word	0x00000000


	//----- nvinfo : EIATTR_MIN_STACK_SIZE
	.align		4
.L_7:
        /*0024*/ 	.byte	0x04, 0x12
        /*0026*/ 	.short	(.L_9 - .L_8)
	.align		4
.L_8:
        /*0028*/ 	.word	index@(triton_poi_fused__native_batch_norm_legit_no_training_cat_relu_78)
        /*002c*/ 	.word	0x00000000
.L_9:


//--------------------- .nv.info.triton_poi_fused__native_batch_norm_legit_no_training_cat_relu_78 --------------------------
	.section	.nv.info.triton_poi_fused__native_batch_norm_legit_no_training_cat_relu_78,"",@"SHT_CUDA_INFO"
	.sectionflags	@""
	.align	4


	//----- nvinfo : EIATTR_CUDA_API_VERSION
	.align		4
        /*0000*/ 	.byte	0x04, 0x37
        /*0002*/ 	.short	(.L_11 - .L_10)
.L_10:
        /*0004*/ 	.word	0x0000007c


	//----- nvinfo : EIATTR_KPARAM_INFO
	.align		4
.L_11:
        /*0008*/ 	.byte	0x04, 0x17
        /*000a*/ 	.short	(.L_13 - .L_12)
.L_12:
        /*000c*/ 	.word	0x00000000
        /*0010*/ 	.short	0x000c
        /*0012*/ 	.short	0x0060
        /*0014*/ 	.byte	0x00, 0xf0, 0x11, 0x00


	//----- nvinfo : EIATTR_KPARAM_INFO
	.align		4
.L_13:
        /*0018*/ 	.byte	0x04, 0x17
        /*001a*/ 	.short	(.L_15 - .L_14)
.L_14:
        /*001c*/ 	.word	0x00000000
        /*0020*/ 	.short	0x000b
        /*0022*/ 	.short	0x0058
        /*0024*/ 	.byte	0x00, 0xf4, 0x21, 0x00


	//----- nvinfo : EIATTR_KPARAM_INFO
	.align		4
.L_15:
        /*0028*/ 	.byte	0x04, 0x17
        /*002a*/ 	.short	(.L_17 - .L_16)
.L_16:
        /*002c*/ 	.word	0x00000000
        /*0030*/ 	.short	0x000a
        /*0032*/ 	.short	0x0050
        /*0034*/ 	.byte	0x00, 0xf4, 0x21, 0x00


	//----- nvinfo : EIATTR_KPARAM_INFO
	.align		4
.L_17:
        /*0038*/ 	.byte	0x04, 0x17
        /*003a*/ 	.short	(.L_19 - .L_18)
.L_18:
        /*003c*/ 	.word	0x00000000
        /*0040*/ 	.short	0x0009
        /*0042*/ 	.short	0x0048
        /*0044*/ 	.byte	0x00, 0xf4, 0x21, 0x00


	//----- nvinfo : EIATTR_KPARAM_INFO
	.align		4
.L_19:
        /*0048*/ 	.byte	0x04, 0x17
        /*004a*/ 	.short	(.L_21 - .L_20)
.L_20:
        /*004c*/ 	.word	0x00000000
        /*0050*/ 	.short	0x0008
        /*0052*/ 	.short	0x0040
        /*0054*/ 	.byte	0x00, 0xf4, 0x21, 0x00


	//----- nvinfo : EIATTR_KPARAM_INFO
	.align		4
.L_21:
        /*0058*/ 	.byte	0x04, 0x17
        /*005a*/ 	.short	(.L_23 - .L_22)
.L_22:
        /*005c*/ 	.word	0x00000000
        /*0060*/ 	.short	0x0007
        /*0062*/ 	.short	0x0038
        /*0064*/ 	.byte	0x00, 0xf4, 0x21, 0x00


	//----- nvinfo : EIATTR_KPARAM_INFO
	.align		4
.L_23:
        /*0068*/ 	.byte	0x04, 0x17
        /*006a*/ 	.short	(.L_25 - .L_24)
.L_24:
        /*006c*/ 	.word	0x00000000
        /*0070*/ 	.short	0x0006
        /*0072*/ 	.short	0x0030
        /*0074*/ 	.byte	0x00, 0xf4, 0x21, 0x00


	//----- nvinfo : EIATTR_KPARAM_INFO
	.align		4
.L_25:
        /*0078*/ 	.byte	0x04, 0x17
        /*007a*/ 	.short	(.L_27 - .L_26)
.L_26:
        /*007c*/ 	.word	0x00000000
        /*0080*/ 	.short	0x0005
        /*0082*/ 	.short	0x0028
        /*0084*/ 	.byte	0x00, 0xf4, 0x21, 0x00


	//----- nvinfo : EIATTR_KPARAM_INFO
	.align		4
.L_27:
        /*0088*/ 	.byte	0x04, 0x17
        /*008a*/ 	.short	(.L_29 - .L_28)
.L_28:
        /*008c*/ 	.word	0x00000000
        /*0090*/ 	.short	0x0004
        /*0092*/ 	.short	0x0020
        /*0094*/ 	.byte	0x00, 0xf4, 0x21, 0x00


	//----- nvinfo : EIATTR_KPARAM_INFO
	.align		4
.L_29:
        /*0098*/ 	.byte	0x04, 0x17
        /*009a*/ 	.short	(.L_31 - .L_30)
.L_30:
        /*009c*/ 	.word	0x00000000
        /*00a0*/ 	.short	0x0003
        /*00a2*/ 	.short	0x0018
        /*00a4*/ 	.byte	0x00, 0xf4, 0x21, 0x00


	//----- nvinfo : EIATTR_KPARAM_INFO
	.align		4
.L_31:
        /*00a8*/ 	.byte	0x04, 0x17
        /*00aa*/ 	.short	(.L_33 - .L_32)
.L_32:
        /*00ac*/ 	.word	0x00000000
        /*00b0*/ 	.short	0x0002
        /*00b2*/ 	.short	0x0010
        /*00b4*/ 	.byte	0x00, 0xf4, 0x21, 0x00


	//----- nvinfo : EIATTR_KPARAM_INFO
	.align		4
.L_33:
        /*00b8*/ 	.byte	0x04, 0x17
        /*00ba*/ 	.short	(.L_35 - .L_34)
.L_34:
        /*00bc*/ 	.word	0x00000000
        /*00c0*/ 	.short	0x0001
        /*00c2*/ 	.short	0x0008
        /*00c4*/ 	.byte	0x00, 0xf4, 0x21, 0x00


	//----- nvinfo : EIATTR_KPARAM_INFO
	.align		4
.L_35:
        /*00c8*/ 	.byte	0x04, 0x17
        /*00ca*/ 	.short	(.L_37 - .L_36)
.L_36:
        /*00cc*/ 	.word	0x00000000
        /*00d0*/ 	.short	0x0000
        /*00d2*/ 	.short	0x0000
        /*00d4*/ 	.byte	0x00, 0xf4, 0x21, 0x00


	//----- nvinfo : EIATTR_SPARSE_MMA_MASK
	.align		4
.L_37:
        /*00d8*/ 	.byte	0x03, 0x50
        /*00da*/ 	.short	0x0000


	//----- nvinfo : EIATTR_MAXREG_COUNT
	.align		4
        /*00dc*/ 	.byte	0x03, 0x1b
        /*00de*/ 	.short	0x00ff


	//----- nvinfo : EIATTR_EXIT_INSTR_OFFSETS
	.align		4
        /*00e0*/ 	.byte	0x04, 0x1c
        /*00e2*/ 	.short	(.L_39 - .L_38)


	//   ....[0]....
.L_38:
        /*00e4*/ 	.word	0x00000900


	//   ....[1]....
        /*00e8*/ 	.word	0x00000920


	//----- nvinfo : EIATTR_REQNTID
	.align		4
.L_39:
        /*00ec*/ 	.byte	0x04, 0x10
        /*00ee*/ 	.short	(.L_41 - .L_40)
.L_40:
        /*00f0*/ 	.word	0x00000080
        /*00f4*/ 	.word	0x00000001
        /*00f8*/ 	.word	0x00000001


	//----- nvinfo : EIATTR_CBANK_PARAM_SIZE
	.align		4
.L_41:
        /*00fc*/ 	.byte	0x03, 0x19
        /*00fe*/ 	.short	0x0064


	//----- nvinfo : EIATTR_PARAM_CBANK
	.align		4
        /*0100*/ 	.byte	0x04, 0x0a
        /*0102*/ 	.short	(.L_43 - .L_42)
	.align		4
.L_42:
        /*0104*/ 	.word	index@(.nv.constant0.triton_poi_fused__native_batch_norm_legit_no_training_cat_relu_78)
        /*0108*/ 	.short	0x0210
        /*010a*/ 	.short	0x0064


	//----- nvinfo : EIATTR_SW_WAR
	.align		4
.L_43:
        /*010c*/ 	.byte	0x04, 0x36
        /*010e*/ 	.short	(.L_45 - .L_44)
.L_44:
        /*0110*/ 	.word	0x00000008
.L_45:


//--------------------- .nv.callgraph             --------------------------
	.section	.nv.callgraph,"",@"SHT_CUDA_CALLGRAPH"
	.align	4
	.sectionentsize	8
	.align		4
        /*0000*/ 	.word	0x00000000
	.align		4
        /*0004*/ 	.word	0xffffffff
	.align		4
        /*0008*/ 	.word	0x00000000
	.align		4
        /*000c*/ 	.word	0xfffffffe
	.align		4
        /*0010*/ 	.word	0x00000000
	.align		4
        /*0014*/ 	.word	0xfffffffd
	.align		4
        /*0018*/ 	.word	0x00000000
	.align		4
        /*001c*/ 	.word	0xfffffffc


//--------------------- .nv.constant4             --------------------------
	.section	.nv.constant4,"a",@progbits
	.align	8
	.align		8
.nv.constant4:
        /*0000*/ 	.dword	_$_str
	.align		8
        /*0008*/ 	.dword	_$_str_$_2


//--------------------- .text.triton_poi_fused__native_batch_norm_legit_no_training_cat_relu_78 --------------------------
	.section	.text.triton_poi_fused__native_batch_norm_legit_no_training_cat_relu_78,"ax",@progbits
	.align	128
        .global         triton_poi_fused__native_batch_norm_legit_no_training_cat_relu_78
        .type           triton_poi_fused__native_batch_norm_legit_no_training_cat_relu_78,@function
        .size           triton_poi_fused__native_batch_norm_legit_no_training_cat_relu_78,(.L_x_1 - triton_poi_fused__native_batch_norm_legit_no_training_cat_relu_78)
        .other          triton_poi_fused__native_batch_norm_legit_no_training_cat_relu_78,@"STO_CUDA_ENTRY STV_DEFAULT"
triton_poi_fused__native_batch_norm_legit_no_training_cat_relu_78:
.text.triton_poi_fused__native_batch_norm_legit_no_training_cat_relu_78:
[----:B------:R-:W0:Y:S01]  /*0000*/  LDC R1, c[0x0][0x28] ;  /* 0x00000a00ff017b82 */ /* 0x000e220000000800 */
[----:B------:R-:W1:Y:S01]  /*0010*/  S2R R0, SR_TID.X ;  /* 0x0000000000007919 */ /* 0x000e620000002100 */
[----:B------:R-:W-:Y:S01]  /*0020*/  ULDC.64 UR4, c[0x0][0x230] ;  /* 0x00008c0000047ab9 */ /* 0x000fe20000000a00 */
[----:B------:R-:W-:Y:S01]  /*0030*/  CS2R R20, SRZ ;  /* 0x0000000000147805 */ /* 0x000fe2000001ff00 */
[----:B------:R-:W-:Y:S01]  /*0040*/  ULDC.64 UR6, c[0x0][0x238] ;  /* 0x00008e0000067ab9 */ /* 0x000fe20000000a00 */
[----:B------:R-:W2:Y:S01]  /*0050*/  S2R R15, SR_CTAID.X ;  /* 0x00000000000f7919 */ /* 0x000ea20000002500 */
[----:B------:R-:W-:Y:S01]  /*0060*/  ULDC.64 UR8, c[0x0][0x228] ;  /* 0x00008a0000087ab9 */ /* 0x000fe20000000a00 */
[----:B------:R-:W-:Y:S01]  /*0070*/  CS2R R22, SRZ ;  /* 0x0000000000167805 */ /* 0x000fe2000001ff00 */
[----:B------:R-:W3:Y:S01]  /*0080*/  LDC.64 R24, c[0x0][0x248] ;  /* 0x00009200ff187b82 */ /* 0x000ee20000000a00 */
[----:B-1----:R-:W-:-:S05]  /*0090*/  IMAD.SHL.U32 R0, R0, 0x2, RZ ;  /* 0x0000000200007824 */ /* 0x002fca00078e00ff */
[----:B------:R-:W-:-:S05]  /*00a0*/  LOP3.LUT R0, R0, 0xfe, RZ, 0xc0, !PT ;  /* 0x000000fe00007812 */ /* 0x000fca00078ec0ff */
[----:B--2---:R-:W-:-:S04]  /*00b0*/  IMAD R15, R15, 0x100, R0 ;  /* 0x000001000f0f7824 */ /* 0x004fc800078e0200 */
[----:B------:R-:W-:Y:S01]  /*00c0*/  IMAD.HI R8, R15, 0x30c30c31, RZ ;  /* 0x30c30c310f087827 */ /* 0x000fe200078e02ff */
[----:B------:R-:W-:-:S04]  /*00d0*/  SHF.R.S32.HI R0, RZ, 0x1f, R15 ;  /* 0x0000001fff007819 */ /* 0x000fc8000001140f */
[----:B------:R-:W-:Y:S02]  /*00e0*/  LEA.HI R0, R0, R15, RZ, 0x2 ;  /* 0x0000000f00007211 */ /* 0x000fe400078f10ff */
[----:B------:R-:W-:Y:S02]  /*00f0*/  SHF.R.U32.HI R5, RZ, 0x1f, R8 ;  /* 0x0000001fff057819 */ /* 0x000fe40000011608 */
[----:B------:R-:W-:Y:S02]  /*0100*/  SHF.R.S32.HI R17, RZ, 0x2, R0 ;  /* 0x00000002ff117819 */ /* 0x000fe40000011400 */
[----:B------:R-:W-:Y:S02]  /*0110*/  LOP3.LUT R0, R0, 0xfffffffc, RZ, 0xc0, !PT ;  /* 0xfffffffc00007812 */ /* 0x000fe400078ec0ff */
[----:B------:R-:W-:Y:S01]  /*0120*/  LEA.HI.SX32 R8, R8, R5, 0x17 ;  /* 0x0000000508087211 */ /* 0x000fe200078fbaff */
[----:B------:R-:W-:-:S05]  /*0130*/  IMAD.HI R2, R17, 0x30c30c31, RZ ;  /* 0x30c30c3111027827 */ /* 0x000fca00078e02ff */
[----:B------:R-:W-:-:S04]  /*0140*/  SHF.R.U32.HI R3, RZ, 0x1f, R2 ;  /* 0x0000001fff037819 */ /* 0x000fc80000011602 */
[----:B------:R-:W-:Y:S01]  /*0150*/  LEA.HI.SX32 R2, R2, R3, 0x19 ;  /* 0x0000000302027211 */ /* 0x000fe200078fcaff */
[----:B------:R-:W-:-:S04]  /*0160*/  IMAD.IADD R3, R15, 0x1, -R0 ;  /* 0x000000010f037824 */ /* 0x000fc800078e0a00 */
[----:B------:R-:W-:Y:S02]  /*0170*/  IMAD R17, R2, -0x2a0, R17 ;  /* 0xfffffd6002117824 */ /* 0x000fe400078e0211 */
[----:B------:R-:W-:Y:S02]  /*0180*/  IMAD R3, R8, 0x80, R3 ;  /* 0x0000008008037824 */ /* 0x000fe400078e0203 */
[C---:B------:R-:W-:Y:S01]  /*0190*/  IMAD.SHL.U32 R0, R17.reuse, 0x4, RZ ;  /* 0x0000000411007824 */ /* 0x040fe200078e00ff */
[----:B------:R-:W-:Y:S02]  /*01a0*/  LOP3.LUT R7, R17, 0xffffffe0, RZ, 0xc0, !PT ;  /* 0xffffffe011077812 */ /* 0x000fe400078ec0ff */
[----:B------:R-:W-:Y:S02]  /*01b0*/  SHF.R.S32.HI R5, RZ, 0x1f, R3 ;  /* 0x0000001fff057819 */ /* 0x000fe40000011403 */
[----:B------:R-:W-:Y:S02]  /*01c0*/  IADD3 R3, P0, R0, R3, RZ ;  /* 0x0000000300037210 */ /* 0x000fe40007f1e0ff */
[----:B------:R-:W-:-:S02]  /*01d0*/  ISETP.NE.AND P4, PT, R7, 0x260, PT ;  /* 0x000002600700780c */ /* 0x000fc40003f85270 */
[----:B------:R-:W-:Y:S01]  /*01e0*/  LEA.HI.X.SX32 R6, R0, R5, 0x1, P0 ;  /* 0x0000000500067211 */ /* 0x000fe200000f0eff */
[----:B------:R-:W-:Y:S01]  /*01f0*/  IMAD.SHL.U32 R26, R3, 0x4, RZ ;  /* 0x00000004031a7824 */ /* 0x000fe200078e00ff */
[----:B------:R-:W-:Y:S02]  /*0200*/  ISETP.LT.AND P3, PT, R15, 0x2a00, !P4 ;  /* 0x00002a000f00780c */ /* 0x000fe40006761270 */
[----:B------:R-:W-:Y:S02]  /*0210*/  SHF.L.U64.HI R6, R3, 0x2, R6 ;  /* 0x0000000203067819 */ /* 0x000fe40000010206 */
[----:B------:R-:W-:-:S04]  /*0220*/  IADD3 R4, P0, R26, UR4, RZ ;  /* 0x000000041a047c10 */ /* 0x000fc8000ff1e0ff */
[----:B------:R-:W-:Y:S01]  /*0230*/  IADD3.X R5, R6, UR5, RZ, P0, !PT ;  /* 0x0000000506057c10 */ /* 0x000fe200087fe4ff */
[----:B------:R-:W-:-:S04]  /*0240*/  ULDC.64 UR4, c[0x0][0x208] ;  /* 0x0000820000047ab9 */ /* 0x000fc80000000a00 */
[----:B------:R1:W2:Y:S01]  /*0250*/  @P3 LDG.E.64 R20, desc[UR4][R4.64+-0x2600] ;  /* 0xffda000404143981 */ /* 0x0002a2000c1e1b00 */
[----:B------:R-:W-:Y:S02]  /*0260*/  ISETP.GE.AND P0, PT, R15, 0x2a00, PT ;  /* 0x00002a000f00780c */ /* 0x000fe40003f06270 */
[----:B------:R-:W-:Y:S02]  /*0270*/  CS2R R2, SRZ ;  /* 0x0000000000027805 */ /* 0x000fe4000001ff00 */
[----:B------:R-:W-:Y:S02]  /*0280*/  IADD3 R18, P1, R26, UR6, RZ ;  /* 0x000000061a127c10 */ /* 0x000fe4000ff3e0ff */
[----:B------:R-:W-:Y:S02]  /*0290*/  ISETP.GT.AND P5, PT, R17, 0x27f, !P0 ;  /* 0x0000027f1100780c */ /* 0x000fe400047a4270 */
[----:B------:R-:W-:Y:S01]  /*02a0*/  IADD3.X R19, R6, UR7, RZ, P1, !PT ;  /* 0x0000000706137c10 */ /* 0x000fe20008ffe4ff */
[----:B------:R-:W-:-:S10]  /*02b0*/  ULDC.64 UR6, c[0x0][0x220] ;  /* 0x0000880000067ab9 */ /* 0x000fd40000000a00 */
[----:B------:R4:W5:Y:S01]  /*02c0*/  @P5 LDG.E.64 R2, desc[UR4][R18.64+-0x2800] ;  /* 0xffd8000412025981 */ /* 0x000962000c1e1b00 */
[----:B------:R-:W-:Y:S02]  /*02d0*/  IADD3 R10, P6, R26, UR6, RZ ;  /* 0x000000061a0a7c10 */ /* 0x000fe4000ffde0ff */
[----:B-1----:R-:W-:Y:S02]  /*02e0*/  CS2R R4, SRZ ;  /* 0x0000000000047805 */ /* 0x002fe4000001ff00 */
[----:B------:R-:W-:Y:S02]  /*02f0*/  ISETP.NE.AND P1, PT, R7, 0x220, PT ;  /* 0x000002200700780c */ /* 0x000fe40003f25270 */
[----:B------:R-:W-:Y:S01]  /*0300*/  IADD3.X R11, R6, UR7, RZ, P6, !PT ;  /* 0x00000007060b7c10 */ /* 0x000fe2000b7fe4ff */
[----:B------:R-:W-:Y:S01]  /*0310*/  IMAD.MOV.U32 R16, RZ, RZ, RZ ;  /* 0x000000ffff107224 */ /* 0x000fe200078e00ff */
[----:B------:R-:W-:Y:S01]  /*0320*/  ISETP.LT.AND P6, PT, R15, 0x2a00, !P1 ;  /* 0x00002a000f00780c */ /* 0x000fe20004fc1270 */
[----:B---3--:R-:W-:Y:S01]  /*0330*/  IMAD.WIDE R24, R17, 0x4, R24 ;  /* 0x0000000411187825 */ /* 0x008fe200078e0218 */
[----:B------:R-:W-:Y:S01]  /*0340*/  IADD3 R12, P2, R26, UR8, RZ ;  /* 0x000000081a0c7c10 */ /* 0x000fe2000ff5e0ff */
[----:B------:R-:W-:-:S03]  /*0350*/  ULDC.64 UR6, c[0x0][0x218] ;  /* 0x0000860000067ab9 */ /* 0x000fc60000000a00 */
[----:B------:R-:W-:Y:S01]  /*0360*/  IADD3.X R13, R6, UR9, RZ, P2, !PT ;  /* 0x00000009060d7c10 */ /* 0x000fe200097fe4ff */
[----:B------:R-:W3:Y:S01]  /*0370*/  @!P0 LDG.E.EL R16, desc[UR4][R24.64] ;  /* 0x0000000418108981 */ /* 0x000ee2000c2e1900 */
[----:B------:R-:W-:-:S05]  /*0380*/  ISETP.NE.AND P2, PT, R7, 0x240, PT ;  /* 0x000002400700780c */ /* 0x000fca0003f45270 */
[----:B------:R1:W3:Y:S01]  /*0390*/  @P6 LDG.E.64 R4, desc[UR4][R10.64+-0x2200] ;  /* 0xffde00040a046981 */ /* 0x0002e2000c1e1b00 */
[----:B--2---:R-:W-:Y:S02]  /*03a0*/  SEL R0, R20, RZ, P3 ;  /* 0x000000ff14007207 */ /* 0x004fe40001800000 */
[----:B------:R-:W-:Y:S01]  /*03b0*/  SEL R14, R21, RZ, P3 ;  /* 0x000000ff150e7207 */ /* 0x000fe20001800000 */
[----:B----4-:R-:W-:Y:S01]  /*03c0*/  IMAD.MOV.U32 R18, RZ, RZ, RZ ;  /* 0x000000ffff127224 */ /* 0x010fe200078e00ff */
[----:B------:R-:W-:Y:S01]  /*03d0*/  ISETP.LT.AND P3, PT, R15, 0x2a00, !P2 ;  /* 0x00002a000f00780c */ /* 0x000fe20005761270 */
[----:B01----:R-:W0:Y:S04]  /*03e0*/  LDC.64 R10, c[0x0][0x240] ;  /* 0x00009000ff0a7b82 */ /* 0x003e280000000a00 */
[----:B------:R-:W2:Y:S08]  /*03f0*/  @!P0 LDG.E.EL R18, desc[UR4][R24.64] ;  /* 0x0000000418128981 */ /* 0x000eb0000c2e1900 */
[----:B------:R1:W4:Y:S01]  /*0400*/  @P3 LDG.E.64 R22, desc[UR4][R12.64+-0x2400] ;  /* 0xffdc00040c163981 */ /* 0x000322000c1e1b00 */
[----:B-----5:R-:W-:-:S02]  /*0410*/  @P4 SEL R14, R3, RZ, P5 ;  /* 0x000000ff030e4207 */ /* 0x020fc40002800000 */
[----:B------:R-:W-:Y:S02]  /*0420*/  @P4 SEL R0, R2, RZ, P5 ;  /* 0x000000ff02004207 */ /* 0x000fe40002800000 */
[----:B------:R-:W-:Y:S02]  /*0430*/  IADD3 R26, P5, R26, UR6, RZ ;  /* 0x000000061a1a7c10 */ /* 0x000fe4000ffbe0ff */
[----:B------:R-:W-:Y:S02]  /*0440*/  ISETP.NE.AND P4, PT, R7, 0x200, PT ;  /* 0x000002000700780c */ /* 0x000fe40003f85270 */
[----:B------:R-:W-:Y:S01]  /*0450*/  IADD3.X R27, R6, UR7, RZ, P5, !PT ;  /* 0x00000007061b7c10 */ /* 0x000fe2000affe4ff */
[----:B-1----:R-:W1:Y:S01]  /*0460*/  LDC.64 R12, c[0x0][0x210] ;  /* 0x00008400ff0c7b82 */ /* 0x002e620000000a00 */
[----:B------:R-:W-:Y:S02]  /*0470*/  ISETP.LT.AND P5, PT, R15, 0x2a00, !P4 ;  /* 0x00002a000f00780c */ /* 0x000fe400067a1270 */
[----:B------:R-:W-:-:S05]  /*0480*/  CS2R R2, SRZ ;  /* 0x0000000000027805 */ /* 0x000fca000001ff00 */
[----:B------:R-:W5:Y:S06]  /*0490*/  LDC.64 R6, c[0x0][0x250] ;  /* 0x00009400ff067b82 */ /* 0x000f6c0000000a00 */
[----:B------:R0:W2:Y:S01]  /*04a0*/  @P5 LDG.E.64 R2, desc[UR4][R26.64+-0x2000] ;  /* 0xffe000041a025981 */ /* 0x0000a2000c1e1b00 */
[----:B---3--:R-:W-:Y:S01]  /*04b0*/  SEL R20, R5, RZ, P6 ;  /* 0x000000ff05147207 */ /* 0x008fe20003000000 */
[----:B------:R-:W-:Y:S01]  /*04c0*/  IMAD R5, R8, -0xa80, R15 ;  /* 0xfffff58008057824 */ /* 0x000fe200078e020f */
[----:B------:R-:W-:Y:S02]  /*04d0*/  SEL R19, R4, RZ, P6 ;  /* 0x000000ff04137207 */ /* 0x000fe40003000000 */
[----:B------:R-:W-:Y:S01]  /*04e0*/  ISETP.GE.AND P6, PT, R17, 0x200, PT ;  /* 0x000002001100780c */ /* 0x000fe20003fc6270 */
[----:B------:R-:W-:-:S02]  /*04f0*/  IMAD R9, R8, 0x800, R5 ;  /* 0x0000080008097824 */ /* 0x000fc400078e0205 */
[----:B------:R-:W3:Y:S02]  /*0500*/  LDC.64 R4, c[0x0][0x258] ;  /* 0x00009600ff047b82 */ /* 0x000ee40000000a00 */
[----:B-1----:R-:W-:Y:S01]  /*0510*/  IMAD.WIDE R12, R9, 0x4, R12 ;  /* 0x00000004090c7825 */ /* 0x002fe200078e020c */
[----:B------:R-:W-:Y:S02]  /*0520*/  CS2R R8, SRZ ;  /* 0x0000000000087805 */ /* 0x000fe4000001ff00 */
[----:B------:R-:W-:Y:S01]  /*0530*/  CS2R R24, SRZ ;  /* 0x0000000000187805 */ /* 0x000fe2000001ff00 */
[----:B0-----:R-:W-:Y:S01]  /*0540*/  IMAD.WIDE R10, R17, 0x4, R10 ;  /* 0x00000004110a7825 */ /* 0x001fe200078e020a */
[----:B------:R-:W-:-:S03]  /*0550*/  CS2R R26, SRZ ;  /* 0x00000000001a7805 */ /* 0x000fc6000001ff00 */
[C---:B-----5:R-:W-:Y:S01]  /*0560*/  IMAD.WIDE R6, R17.reuse, 0x4, R6 ;  /* 0x0000000411067825 */ /* 0x060fe200078e0206 */
[----:B------:R-:W5:Y:S04]  /*0570*/  @!P0 LDG.E.EL R25, desc[UR4][R10.64] ;  /* 0x000000040a198981 */ /* 0x000f68000c2e1900 */
[----:B------:R-:W5:Y:S04]  /*0580*/  @!P0 LDG.E.EL R24, desc[UR4][R6.64] ;  /* 0x0000000406188981 */ /* 0x000f68000c2e1900 */
[----:B------:R-:W5:Y:S01]  /*0590*/  @!P0 LDG.E.EL R26, desc[UR4][R6.64] ;  /* 0x00000004061a8981 */ /* 0x000f62000c2e1900 */
[----:B---3--:R-:W-:-:S04]  /*05a0*/  IMAD.WIDE R4, R17, 0x4, R4 ;  /* 0x0000000411047825 */ /* 0x008fc800078e0204 */
[----:B------:R-:W-:Y:S01]  /*05b0*/  IMAD.MOV.U32 R17, RZ, RZ, RZ ;  /* 0x000000ffff117224 */ /* 0x000fe200078e00ff */
[----:B------:R-:W3:Y:S05]  /*05c0*/  @!P0 LDG.E.EL R27, desc[UR4][R4.64] ;  /* 0x00000004041b8981 */ /* 0x000eea000c2e1900 */
[----:B------:R0:W3:Y:S01]  /*05d0*/  @!P0 LDG.E.EL R17, desc[UR4][R4.64] ;  /* 0x0000000404118981 */ /* 0x0000e2000c2e1900 */
[----:B------:R-:W-:Y:S01]  /*05e0*/  FADD R16, R16, 9.9999997473787516356e-06 ;  /* 0x3727c5ac10107421 */ /* 0x000fe20000000000 */
[----:B----4-:R-:W-:Y:S02]  /*05f0*/  SEL R21, R22, RZ, P3 ;  /* 0x000000ff16157207 */ /* 0x010fe40001800000 */
[----:B------:R-:W-:Y:S01]  /*0600*/  SEL R23, R23, RZ, P3 ;  /* 0x000000ff17177207 */ /* 0x000fe20001800000 */
[----:B--2---:R-:W-:Y:S01]  /*0610*/  FADD R18, R18, 9.9999997473787516356e-06 ;  /* 0x3727c5ac12127421 */ /* 0x004fe20000000000 */
[----:B------:R-:W-:Y:S01]  /*0620*/  ISETP.LT.AND P3, PT, R15, 0x2a00, !P6 ;  /* 0x00002a000f00780c */ /* 0x000fe20007761270 */
[----:B------:R-:W-:Y:S01]  /*0630*/  IMAD.MOV.U32 R22, RZ, RZ, RZ ;  /* 0x000000ffff167224 */ /* 0x000fe200078e00ff */
[----:B0-----:R-:W0:Y:S05]  /*0640*/  LDC.64 R4, c[0x0][0x260] ;  /* 0x00009800ff047b82 */ /* 0x001e2a0000000a00 */
[----:B------:R1:W2:Y:S06]  /*0650*/  @!P0 LDG.E.EL R22, desc[UR4][R10.64] ;  /* 0x000000040a168981 */ /* 0x0002ac000c2e1900 */
[----:B------:R4:W2:Y:S01]  /*0660*/  @P3 LDG.E.64 R8, desc[UR4][R12.64] ;  /* 0x000000040c083981 */ /* 0x0008a2000c1e1b00 */
[----:B------:R-:W1:Y:S01]  /*0670*/  MUFU.SQRT R16, R16 ;  /* 0x0000001000107308 */ /* 0x000e620000002000 */
[----:B------:R-:W-:-:S02]  /*0680*/  @P1 SEL R20, R23, R14, !P2 ;  /* 0x0000000e17141207 */ /* 0x000fc40005000000 */
[----:B------:R-:W-:-:S05]  /*0690*/  @P1 SEL R19, R21, R0, !P2 ;  /* 0x0000000015131207 */ /* 0x000fca0005000000 */
[----:B------:R-:W4:Y:S01]  /*06a0*/  MUFU.SQRT R18, R18 ;  /* 0x0000001200127308 */ /* 0x000f220000002000 */
[----:B-1----:R-:W-:Y:S01]  /*06b0*/  FSETP.GT.AND P1, PT, R16, 8.50705917302346158658e+37, PT ;  /* 0x7e8000001000780b */ /* 0x002fe20003f24000 */
[----:B------:R-:W-:Y:S01]  /*06c0*/  IMAD.MOV.U32 R11, RZ, RZ, 0x3e800000 ;  /* 0x3e800000ff0b7424 */ /* 0x000fe200078e00ff */
[----:B------:R-:W-:Y:S02]  /*06d0*/  SEL R0, R2, RZ, P5 ;  /* 0x000000ff02007207 */ /* 0x000fe40002800000 */
[----:B----4-:R-:W-:Y:S02]  /*06e0*/  SEL R13, R3, RZ, P5 ;  /* 0x000000ff030d7207 */ /* 0x010fe40002800000 */
[----:B------:R-:W-:Y:S01]  /*06f0*/  FSETP.GEU.AND P2, PT, R16, 1.175494350822287508e-38, PT ;  /* 0x008000001000780b */ /* 0x000fe20003f4e000 */
[----:B------:R-:W1:Y:S01]  /*0700*/  LDC.64 R2, c[0x0][0x268] ;  /* 0x00009a00ff027b82 */ /* 0x000e620000000a00 */
[----:B------:R-:W-:Y:S02]  /*0710*/  FSETP.GT.AND P5, PT, R18, 8.50705917302346158658e+37, PT ;  /* 0x7e8000001200780b */ /* 0x000fe40003fa4000 */
[----:B------:R-:W-:-:S03]  /*0720*/  FSEL R7, R11, 1, P1 ;  /* 0x3f8000000b077808 */ /* 0x000fc60000800000 */
[----:B------:R-:W-:Y:S01]  /*0730*/  @P1 FMUL R16, R16, 0.25 ;  /* 0x3e80000010101820 */ /* 0x000fe20000400000 */
[----:B------:R-:W-:-:S07]  /*0740*/  FSETP.GEU.AND P1, PT, R18, 1.175494350822287508e-38, PT ;  /* 0x008000001200780b */ /* 0x000fce0003f2e000 */
[----:B------:R-:W-:Y:S01]  /*0750*/  @P5 FMUL R18, R18, 0.25 ;  /* 0x3e80000012125820 */ /* 0x000fe20000400000 */
[----:B------:R-:W-:-:S05]  /*0760*/  @!P2 FMUL R16, R16, 16777216 ;  /* 0x4b8000001010a820 */ /* 0x000fca0000400000 */
[----:B------:R-:W-:Y:S01]  /*0770*/  @!P1 FMUL R18, R18, 16777216 ;  /* 0x4b80000012129820 */ /* 0x000fe20000400000 */
[----:B------:R-:W4:Y:S01]  /*0780*/  MUFU.RCP R16, R16 ;  /* 0x0000001000107308 */ /* 0x000f220000001000 */
[----:B------:R-:W-:-:S07]  /*0790*/  FSEL R11, R11, 1, P5 ;  /* 0x3f8000000b0b7808 */ /* 0x000fce0002800000 */
[----:B------:R-:W0:Y:S01]  /*07a0*/  MUFU.RCP R18, R18 ;  /* 0x0000001200127308 */ /* 0x000e220000001000 */
[----:B------:R-:W-:Y:S01]  /*07b0*/  @!P2 FMUL R7, R7, 16777216 ;  /* 0x4b8000000707a820 */ /* 0x000fe20000400000 */
[----:B------:R-:W-:-:S03]  /*07c0*/  @!P1 FMUL R11, R11, 16777216 ;  /* 0x4b8000000b0b9820 */ /* 0x000fc60000400000 */
[----:B----4-:R-:W-:Y:S01]  /*07d0*/  FMUL R16, R16, R7 ;  /* 0x0000000710107220 */ /* 0x010fe20000400000 */
[----:B0-----:R-:W-:Y:S01]  /*07e0*/  FMUL R11, R18, R11 ;  /* 0x0000000b120b7220 */ /* 0x001fe20000400000 */
[----:B------:R-:W-:-:S04]  /*07f0*/  IMAD.WIDE R4, R15, 0x4, R4 ;  /* 0x000000040f047825 */ /* 0x000fc800078e0204 */
[----:B-1----:R-:W-:Y:S01]  /*0800*/  IMAD.WIDE R2, R15, 0x4, R2 ;  /* 0x000000040f027825 */ /* 0x002fe200078e0202 */
[----:B--2---:R-:W-:Y:S02]  /*0810*/  SEL R8, R8, RZ, P3 ;  /* 0x000000ff08087207 */ /* 0x004fe40001800000 */
[----:B------:R-:W-:Y:S02]  /*0820*/  SEL R9, R9, RZ, P3 ;  /* 0x000000ff09097207 */ /* 0x000fe40001800000 */
[----:B------:R-:W-:Y:S02]  /*0830*/  @P6 SEL R8, R0, R19, !P4 ;  /* 0x0000001300086207 */ /* 0x000fe40006000000 */
[----:B------:R-:W-:-:S03]  /*0840*/  @P6 SEL R9, R13, R20, !P4 ;  /* 0x000000140d096207 */ /* 0x000fc60006000000 */
[----:B-----5:R-:W-:Y:S02]  /*0850*/  FADD R25, R8, -R25 ;  /* 0x8000001908197221 */ /* 0x020fe40000000000 */
[----:B------:R-:W-:Y:S02]  /*0860*/  FADD R22, R9, -R22 ;  /* 0x8000001609167221 */ /* 0x000fe40000000000 */
[----:B------:R-:W-:Y:S02]  /*0870*/  FMUL R16, R25, R16 ;  /* 0x0000001019107220 */ /* 0x000fe40000400000 */
[----:B------:R-:W-:Y:S02]  /*0880*/  FMUL R22, R22, R11 ;  /* 0x0000000b16167220 */ /* 0x000fe40000400000 */
[----:B---3--:R-:W-:Y:S02]  /*0890*/  FFMA R16, R16, R24, R17 ;  /* 0x0000001810107223 */ /* 0x008fe40000000011 */
[----:B------:R-:W-:Y:S01]  /*08a0*/  FFMA R22, R22, R26, R27 ;  /* 0x0000001a16167223 */ /* 0x000fe2000000001b */
[----:B------:R0:W-:Y:S02]  /*08b0*/  @!P0 STG.E.64 desc[UR4][R4.64], R8 ;  /* 0x0000000804008986 */ /* 0x0001e4000c101b04 */
[----:B------:R-:W-:-:S02]  /*08c0*/  FSETP.GEU.AND P1, PT, R16, RZ, PT ;  /* 0x000000ff1000720b */ /* 0x000fc40003f2e000 */
[----:B------:R-:W-:Y:S02]  /*08d0*/  FSETP.GEU.AND P2, PT, R22, RZ, PT ;  /* 0x000000ff1600720b */ /* 0x000fe40003f4e000 */
[----:B------:R-:W-:Y:S02]  /*08e0*/  FSEL R16, R16, RZ, P1 ;  /* 0x000000ff10107208 */ /* 0x000fe40000800000 */
[----:B------:R-:W-:Y:S01]  /*08f0*/  FSEL R17, R22, RZ, P2 ;  /* 0x000000ff16117208 */ /* 0x000fe20001000000 */
[----:B0-----:R-:W-:Y:S08]  /*0900*/  @P0 EXIT ;  /* 0x000000000000094d */ /* 0x001ff00003800000 */
[----:B------:R-:W-:Y:S01]  /*0910*/  STG.E.64 desc[UR4][R2.64], R16 ;  /* 0x0000001002007986 */ /* 0x000fe2000c101b04 */
[----:B------:R-:W-:Y:S05]  /*0920*/  EXIT ;  /* 0x000000000000794d */ /* 0x000fea0003800000 */
.L_x_0:
[----:B------:R-:W-:-:S00]  /*0930*/  BRA `(.L_x_0) ;  /* 0xfffffffc00fc7947 */ /* 0x000fc0000383ffff */
[----:B------:R-:W-:-:S00]  /*0940*/  NOP ;  /* 0x0000000000007918 */ /* 0x000fc00000000000 */
        /* <DEDUP_REMOVED lines=11> */
.L_x_1:


//--------------------- .nv.global.init           --------------------------
	.section	.nv.global.init,"aw",@progbits
.nv.global.init:
	.type		_$_str,@object
	.size		_$_str,(_$_str_$_2 - _$_str)
_$_str:
        /*0000*/ 	.byte	0x5f, 0x5f, 0x43, 0x55, 0x44, 0x41, 0x5f, 0x46, 0x54, 0x5a, 0x00
	.type		_$_str_$_2,@object
	.size		_$_str_$_2,(.L_1 - _$_str_$_2)
_$_str_$_2:
        /*000b*/ 	.byte	0x5f, 0x5f, 0x43, 0x55, 0x44, 0x41, 0x5f, 0x50, 0x52, 0x45, 0x43, 0x5f, 0x53, 0x51, 0x52, 0x54
        /*001b*/ 	.byte	0x00
.L_1:


//--------------------- .nv.constant0.triton_poi_fused__native_batch_norm_legit_no_training_cat_relu_78 --------------------------
	.section	.nv.constant0.triton_poi_fused__native_batch_norm_legit_no_training_cat_relu_78,"a",@progbits
	.sectionflags	@""
	.align	4
.nv.constant0.triton_poi_fused__native_batch_norm_legit_no_training_cat_relu_78:
	.zero		628
